//
// Generated by NVIDIA NVVM Compiler
//
// Compiler Build ID: CL-36424714
// Cuda compilation tools, release 13.0, V13.0.88
// Based on NVVM 20.0.0
//

.version 9.0
.target sm_100
.address_size 64

	// .globl	_Z18convolution_kernelPfS_jj
.extern .func  (.param .b32 func_retval0) vprintf
(
	.param .b64 vprintf_param_0,
	.param .b64 vprintf_param_1
)
;
.global .align 1 .b8 $str[30] = {73, 110, 58, 32, 40, 37, 100, 44, 32, 37, 100, 41, 44, 32, 79, 117, 116, 58, 32, 40, 37, 100, 44, 32, 37, 100, 41, 32, 10};

.visible .entry _Z18convolution_kernelPfS_jj(
	.param .u64 .ptr .align 1 _Z18convolution_kernelPfS_jj_param_0,
	.param .u64 .ptr .align 1 _Z18convolution_kernelPfS_jj_param_1,
	.param .u32 _Z18convolution_kernelPfS_jj_param_2,
	.param .u32 _Z18convolution_kernelPfS_jj_param_3
)
{
	.local .align 16 .b8 	__local_depot0[16];
	.reg .b64 	%SP;
	.reg .b64 	%SPL;
	.reg .pred 	%p<20>;
	.reg .b32 	%r<36>;
	.reg .b32 	%f<18>;
	.reg .b64 	%rd<28>;

	mov.u64 	%SPL, __local_depot0;
	cvta.local.u64 	%SP, %SPL;
	ld.param.u64 	%rd4, [_Z18convolution_kernelPfS_jj_param_0];
	ld.param.u64 	%rd3, [_Z18convolution_kernelPfS_jj_param_1];
	ld.param.u32 	%r15, [_Z18convolution_kernelPfS_jj_param_2];
	ld.param.u32 	%r16, [_Z18convolution_kernelPfS_jj_param_3];
	cvta.to.global.u64 	%rd1, %rd4;
	add.u64 	%rd5, %SP, 0;
	add.u64 	%rd2, %SPL, 0;
	mov.u32 	%r17, %ctaid.y;
	mov.u32 	%r18, %ntid.y;
	mov.u32 	%r19, %tid.y;
	mad.lo.s32 	%r1, %r17, %r18, %r19;
	mov.u32 	%r20, %ctaid.x;
	mov.u32 	%r21, %ntid.x;
	mov.u32 	%r22, %tid.x;
	mad.lo.s32 	%r2, %r20, %r21, %r22;
	add.s32 	%r6, %r1, -1;
	add.s32 	%r4, %r2, -1;
	setp.ge.u32 	%p3, %r6, %r16;
	mul.lo.s32 	%r5, %r6, %r15;
	st.local.v4.u32 	[%rd2], {%r6, %r4, %r1, %r2};
	mov.u64 	%rd6, $str;
	cvta.global.u64 	%rd7, %rd6;
	{ // callseq 0, 0
	.param .b64 param0;
	st.param.b64 	[param0], %rd7;
	.param .b64 param1;
	st.param.b64 	[param1], %rd5;
	.param .b32 retval0;
	call.uni (retval0), 
	vprintf, 
	(
	param0, 
	param1
	);
	ld.param.b32 	%r23, [retval0];
	} // callseq 0
	setp.gt.s32 	%p4, %r2, 0;
	setp.lt.u32 	%p5, %r4, %r15;
	and.pred  	%p1, %p4, %p5;
	not.pred 	%p7, %p1;
	mov.f32 	%f15, 0f00000000;
	or.pred  	%p8, %p3, %p7;
	@%p8 bra 	$L__BB0_2;
	add.s32 	%r25, %r4, %r5;
	mul.wide.u32 	%rd8, %r25, 4;
	add.s64 	%rd9, %rd1, %rd8;
	ld.global.f32 	%f10, [%rd9];
	fma.rn.f32 	%f15, %f10, 0f3E800000, 0f00000000;
$L__BB0_2:
	setp.ge.u32 	%p9, %r6, %r16;
	st.local.v4.u32 	[%rd2], {%r6, %r2, %r1, %r2};
	cvta.global.u64 	%rd11, %rd6;
	{ // callseq 1, 0
	.param .b64 param0;
	st.param.b64 	[param0], %rd11;
	.param .b64 param1;
	st.param.b64 	[param1], %rd5;
	.param .b32 retval0;
	call.uni (retval0), 
	vprintf, 
	(
	param0, 
	param1
	);
	ld.param.b32 	%r26, [retval0];
	} // callseq 1
	setp.gt.s32 	%p10, %r2, -1;
	setp.lt.u32 	%p11, %r2, %r15;
	and.pred  	%p2, %p10, %p11;
	not.pred 	%p12, %p2;
	or.pred  	%p13, %p9, %p12;
	@%p13 bra 	$L__BB0_4;
	add.s32 	%r28, %r2, %r5;
	mul.wide.u32 	%rd13, %r28, 4;
	add.s64 	%rd14, %rd1, %rd13;
	ld.global.f32 	%f11, [%rd14];
	fma.rn.f32 	%f15, %f11, 0f3E800000, %f15;
$L__BB0_4:
	setp.ge.u32 	%p14, %r1, %r16;
	mul.lo.s32 	%r10, %r1, %r15;
	st.local.v4.u32 	[%rd2], {%r1, %r4, %r1, %r2};
	cvta.global.u64 	%rd16, %rd6;
	{ // callseq 2, 0
	.param .b64 param0;
	st.param.b64 	[param0], %rd16;
	.param .b64 param1;
	st.param.b64 	[param1], %rd5;
	.param .b32 retval0;
	call.uni (retval0), 
	vprintf, 
	(
	param0, 
	param1
	);
	ld.param.b32 	%r29, [retval0];
	} // callseq 2
	or.pred  	%p16, %p14, %p7;
	@%p16 bra 	$L__BB0_6;
	add.s32 	%r31, %r4, %r10;
	mul.wide.u32 	%rd18, %r31, 4;
	add.s64 	%rd19, %rd1, %rd18;
	ld.global.f32 	%f12, [%rd19];
	fma.rn.f32 	%f15, %f12, 0f3E800000, %f15;
$L__BB0_6:
	setp.ge.u32 	%p17, %r1, %r16;
	st.local.v4.u32 	[%rd2], {%r1, %r2, %r1, %r2};
	cvta.global.u64 	%rd21, %rd6;
	{ // callseq 3, 0
	.param .b64 param0;
	st.param.b64 	[param0], %rd21;
	.param .b64 param1;
	st.param.b64 	[param1], %rd5;
	.param .b32 retval0;
	call.uni (retval0), 
	vprintf, 
	(
	param0, 
	param1
	);
	ld.param.b32 	%r32, [retval0];
	} // callseq 3
	or.pred  	%p19, %p17, %p12;
	@%p19 bra 	$L__BB0_8;
	add.s32 	%r34, %r2, %r10;
	mul.wide.u32 	%rd23, %r34, 4;
	add.s64 	%rd24, %rd1, %rd23;
	ld.global.f32 	%f13, [%rd24];
	fma.rn.f32 	%f15, %f13, 0f3E800000, %f15;
$L__BB0_8:
	cvta.to.global.u64 	%rd25, %rd3;
	add.s32 	%r35, %r10, %r2;
	mul.wide.u32 	%rd26, %r35, 4;
	add.s64 	%rd27, %rd25, %rd26;
	st.global.f32 	[%rd27], %f15;
	ret;

}


// ===== COMPILED SASS (sm_100) =====

	.target	sm_100

	.elftype	@"ET_EXEC"


//--------------------- .note.nv.tkinfo           --------------------------
	.section	.note.nv.tkinfo,"",@"SHT_NOTE"
	.sectionflags	@"SHF_NOTE_NV_TKINFO"
	.tkinfo
        /*0018*/ 	.word	0x00000002
        /*0030*/ 	.string	""
        /*0030*/ 	.string	"ptxas"
        /*0030*/ 	.string	"Cuda compilation tools, release 13.0, V13.0.88"
        /*0030*/ 	.string	"Build cuda_13.0.r13.0/compiler.36424714_0"
        /*0030*/ 	.string	"-arch sm_100 -m 64 "



//--------------------- .note.nv.cuinfo           --------------------------
	.section	.note.nv.cuinfo,"",@"SHT_NOTE"
	.sectionflags	@"SHF_NOTE_NV_CUINFO"
        /*0018*/ 	.short	0x0002
        /*001a*/ 	.short	0x0064
        /*001c*/ 	.short	0x0082
	.zero		2


//--------------------- .nv.info                  --------------------------
	.section	.nv.info,"",@"SHT_CUDA_INFO"
	.align	4


	//----- nvinfo : EIATTR_REGCOUNT
	.align		4
        /*0000*/ 	.byte	0x04, 0x2f
        /*0002*/ 	.short	(.L_2 - .L_1)
	.align		4
.L_1:
        /*0004*/ 	.word	index@(_Z18convolution_kernelPfS_jj)
        /*0008*/ 	.word	0x0000001e


	//----- nvinfo : EIATTR_FRAME_SIZE
	.align		4
.L_2:
        /*000c*/ 	.byte	0x04, 0x11
        /*000e*/ 	.short	(.L_4 - .L_3)
	.align		4
.L_3:
        /*0010*/ 	.word	index@(_Z18convolution_kernelPfS_jj)
        /*0014*/ 	.word	0x00000010


	//----- nvinfo : EIATTR_MIN_STACK_SIZE
	.align		4
.L_4:
        /*0018*/ 	.byte	0x04, 0x12
        /*001a*/ 	.short	(.L_6 - .L_5)
	.align		4
.L_5:
        /*001c*/ 	.word	index@(_Z18convolution_kernelPfS_jj)
        /*0020*/ 	.word	0x00000010
.L_6:


//--------------------- .nv.compat                --------------------------
	.section	.nv.compat,"",@"SHT_CUDA_COMPAT_INFO"
	.align	4
        /*0000*/ 	.byte	0x02, 0x09, 0x00, 0x00, 0x02, 0x02, 0x01, 0x00, 0x02, 0x05, 0x05, 0x00, 0x03, 0x07, 0x01, 0x01
        /*0010*/ 	.byte	0x02, 0x03, 0x00, 0x00, 0x02, 0x06, 0x01, 0x00, 0x04, 0x0b, 0x08, 0x00, 0x09, 0x00, 0x00, 0x00
        /*0020*/ 	.byte	0x00, 0x00, 0x00, 0x00


//--------------------- .nv.info._Z18convolution_kernelPfS_jj --------------------------
	.section	.nv.info._Z18convolution_kernelPfS_jj,"",@"SHT_CUDA_INFO"
	.sectionflags	@""
	.align	4


	//----- nvinfo : EIATTR_CUDA_API_VERSION
	.align		4
        /*0000*/ 	.byte	0x04, 0x37
        /*0002*/ 	.short	(.L_8 - .L_7)
.L_7:
        /*0004*/ 	.word	0x00000082


	//----- nvinfo : EIATTR_KPARAM_INFO
	.align		4
.L_8:
        /*0008*/ 	.byte	0x04, 0x17
        /*000a*/ 	.short	(.L_10 - .L_9)
.L_9:
        /*000c*/ 	.word	0x00000000
        /*0010*/ 	.short	0x0003
        /*0012*/ 	.short	0x0014
        /*0014*/ 	.byte	0x00, 0xf0, 0x11, 0x00


	//----- nvinfo : EIATTR_KPARAM_INFO
	.align		4
.L_10:
        /*0018*/ 	.byte	0x04, 0x17
        /*001a*/ 	.short	(.L_12 - .L_11)
.L_11:
        /*001c*/ 	.word	0x00000000
        /*0020*/ 	.short	0x0002
        /*0022*/ 	.short	0x0010
        /*0024*/ 	.byte	0x00, 0xf0, 0x11, 0x00


	//----- nvinfo : EIATTR_KPARAM_INFO
	.align		4
.L_12:
        /*0028*/ 	.byte	0x04, 0x17
        /*002a*/ 	.short	(.L_14 - .L_13)
.L_13:
        /*002c*/ 	.word	0x00000000
        /*0030*/ 	.short	0x0001
        /*0032*/ 	.short	0x0008
        /*0034*/ 	.byte	0x00, 0xf5, 0x21, 0x00


	//----- nvinfo : EIATTR_KPARAM_INFO
	.align		4
.L_14:
        /*0038*/ 	.byte	0x04, 0x17
        /*003a*/ 	.short	(.L_16 - .L_15)
.L_15:
        /*003c*/ 	.word	0x00000000
        /*0040*/ 	.short	0x0000
        /*0042*/ 	.short	0x0000
        /*0044*/ 	.byte	0x00, 0xf5, 0x21, 0x00


	//----- nvinfo : EIATTR_SPARSE_MMA_MASK
	.align		4
.L_16:
        /*0048*/ 	.byte	0x03, 0x50
        /*004a*/ 	.short	0x0000


	//----- nvinfo : EIATTR_MAXREG_COUNT
	.align		4
        /*004c*/ 	.byte	0x03, 0x1b
        /*004e*/ 	.short	0x00ff


	//----- nvinfo : EIATTR_EXTERNS
	.align		4
        /*0050*/ 	.byte	0x04, 0x0f
        /*0052*/ 	.short	(.L_18 - .L_17)


	//   ....[0]....
	.align		4
.L_17:
        /*0054*/ 	.word	index@(vprintf)


	//----- nvinfo : EIATTR_MERCURY_ISA_VERSION
	.align		4
.L_18:
        /*0058*/ 	.byte	0x03, 0x5f
        /*005a*/ 	.short	0x0101


	//----- nvinfo : EIATTR_VRC_CTA_INIT_COUNT
	.align		4
        /*005c*/ 	.byte	0x02, 0x4a
	.zero		1
	.zero		1


	//----- nvinfo : EIATTR_SYSCALL_OFFSETS
	.align		4
        /*0060*/ 	.byte	0x04, 0x46
        /*0062*/ 	.short	(.L_20 - .L_19)


	//   ....[0]....
.L_19:
        /*0064*/ 	.word	0x00000190


	//   ....[1]....
        /*0068*/ 	.word	0x00000350


	//   ....[2]....
        /*006c*/ 	.word	0x000004c0


	//   ....[3]....
        /*0070*/ 	.word	0x00000630


	//----- nvinfo : EIATTR_EXIT_INSTR_OFFSETS
	.align		4
.L_20:
        /*0074*/ 	.byte	0x04, 0x1c
        /*0076*/ 	.short	(.L_22 - .L_21)


	//   ....[0]....
.L_21:
        /*0078*/ 	.word	0x00000740


	//----- nvinfo : EIATTR_CBANK_PARAM_SIZE
	.align		4
.L_22:
        /*007c*/ 	.byte	0x03, 0x19
        /*007e*/ 	.short	0x0018


	//----- nvinfo : EIATTR_PARAM_CBANK
	.align		4
        /*0080*/ 	.byte	0x04, 0x0a
        /*0082*/ 	.short	(.L_24 - .L_23)
	.align		4
.L_23:
        /*0084*/ 	.word	index@(.nv.constant0._Z18convolution_kernelPfS_jj)
        /*0088*/ 	.short	0x0380
        /*008a*/ 	.short	0x0018


	//----- nvinfo : EIATTR_SW_WAR
	.align		4
.L_24:
        /*008c*/ 	.byte	0x04, 0x36
        /*008e*/ 	.short	(.L_26 - .L_25)
.L_25:
        /*0090*/ 	.word	0x00000008
.L_26:


//--------------------- .nv.callgraph             --------------------------
	.section	.nv.callgraph,"",@"SHT_CUDA_CALLGRAPH"
	.align	4
	.sectionentsize	8
	.align		4
        /*0000*/ 	.word	0x00000000
	.align		4
        /*0004*/ 	.word	0xffffffff
	.align		4
        /*0008*/ 	.word	index@(_Z18convolution_kernelPfS_jj)
	.align		4
        /*000c*/ 	.word	index@(vprintf)
	.align		4
        /*0010*/ 	.word	0x00000000
	.align		4
        /*0014*/ 	.word	0xfffffffe
	.align		4
        /*0018*/ 	.word	0x00000000
	.align		4
        /*001c*/ 	.word	0xfffffffd
	.align		4
        /*0020*/ 	.word	0x00000000
	.align		4
        /*0024*/ 	.word	0xfffffffc


//--------------------- .nv.constant4             --------------------------
	.section	.nv.constant4,"a",@progbits
	.align	8
	.align		8
.nv.constant4:
        /*0000*/ 	.dword	vprintf
	.align		8
        /*0008*/ 	.dword	$str


//--------------------- .text._Z18convolution_kernelPfS_jj --------------------------
	.section	.text._Z18convolution_kernelPfS_jj,"ax",@progbits
	.align	128
        .global         _Z18convolution_kernelPfS_jj
        .type           _Z18convolution_kernelPfS_jj,@function
        .size           _Z18convolution_kernelPfS_jj,(.L_x_5 - _Z18convolution_kernelPfS_jj)
        .other          _Z18convolution_kernelPfS_jj,@"STO_CUDA_ENTRY STV_DEFAULT"
_Z18convolution_kernelPfS_jj:
.text._Z18convolution_kernelPfS_jj:
[----:B------:R-:W0:Y:S01]  /*0000*/  LDC R1, c[0x0][0x37c] ;  /* 0x0000df00ff017b82 */ /* 0x000e220000000800 */
[----:B------:R-:W1:Y:S01]  /*0010*/  S2R R3, SR_TID.Y ;  /* 0x0000000000037919 */ /* 0x000e620000002200 */
[----:B------:R-:W2:Y:S06]  /*0020*/  LDCU UR5, c[0x0][0x2fc] ;  /* 0x00005f80ff0577ac */ /* 0x000eac0008000800 */
[----:B------:R-:W1:Y:S01]  /*0030*/  LDC R18, c[0x0][0x364] ;  /* 0x0000d900ff127b82 */ /* 0x000e620000000800 */
[----:B0-----:R-:W-:Y:S01]  /*0040*/  VIADD R1, R1, 0xfffffff0 ;  /* 0xfffffff001017836 */ /* 0x001fe20000000000 */
[----:B------:R-:W0:Y:S06]  /*0050*/  S2R R0, SR_TID.X ;  /* 0x0000000000007919 */ /* 0x000e2c0000002100 */
[----:B------:R-:W1:Y:S08]  /*0060*/  S2UR UR4, SR_CTAID.Y ;  /* 0x00000000000479c3 */ /* 0x000e700000002600 */
[----:B------:R-:W0:Y:S08]  /*0070*/  S2UR UR6, SR_CTAID.X ;  /* 0x00000000000679c3 */ /* 0x000e300000002500 */
[----:B------:R-:W0:Y:S01]  /*0080*/  LDC R19, c[0x0][0x360] ;  /* 0x0000d800ff137b82 */ /* 0x000e220000000800 */
[----:B-1----:R-:W-:Y:S01]  /*0090*/  IMAD R18, R18, UR4, R3 ;  /* 0x0000000412127c24 */ /* 0x002fe2000f8e0203 */
[----:B------:R-:W1:Y:S03]  /*00a0*/  LDCU UR4, c[0x0][0x2f8] ;  /* 0x00005f00ff0477ac */ /* 0x000e660008000800 */
[----:B------:R-:W-:-:S02]  /*00b0*/  VIADD R16, R18, 0xffffffff ;  /* 0xffffffff12107836 */ /* 0x000fc40000000000 */
[----:B0-----:R-:W-:Y:S01]  /*00c0*/  IMAD R19, R19, UR6, R0 ;  /* 0x0000000613137c24 */ /* 0x001fe2000f8e0200 */
[----:B------:R-:W-:Y:S01]  /*00d0*/  MOV R0, 0x0 ;  /* 0x0000000000007802 */ /* 0x000fe20000000f00 */
[----:B------:R-:W0:Y:S01]  /*00e0*/  LDCU.64 UR6, c[0x4][0x8] ;  /* 0x01000100ff0677ac */ /* 0x000e220008000a00 */
[----:B-1----:R-:W-:Y:S01]  /*00f0*/  IADD3 R2, P0, PT, R1, UR4, RZ ;  /* 0x0000000401027c10 */ /* 0x002fe2000ff1e0ff */
[----:B------:R-:W-:Y:S01]  /*0100*/  VIADD R17, R19, 0xffffffff ;  /* 0xffffffff13117836 */ /* 0x000fe20000000000 */
[----:B------:R1:W3:Y:S03]  /*0110*/  LDC.64 R8, c[0x4][R0] ;  /* 0x0100000000087b82 */ /* 0x0002e60000000a00 */
[----:B--2---:R-:W-:Y:S01]  /*0120*/  IMAD.X R22, RZ, RZ, UR5, P0 ;  /* 0x00000005ff167e24 */ /* 0x004fe200080e06ff */
[----:B------:R1:W-:Y:S01]  /*0130*/  STL.128 [R1], R16 ;  /* 0x0000001001007387 */ /* 0x0003e20000100c00 */
[----:B------:R-:W-:-:S02]  /*0140*/  IMAD.MOV.U32 R6, RZ, RZ, R2 ;  /* 0x000000ffff067224 */ /* 0x000fc400078e0002 */
[----:B------:R-:W-:Y:S01]  /*0150*/  IMAD.MOV.U32 R7, RZ, RZ, R22 ;  /* 0x000000ffff077224 */ /* 0x000fe200078e0016 */
[----:B0-----:R-:W-:Y:S01]  /*0160*/  MOV R4, UR6 ;  /* 0x0000000600047c02 */ /* 0x001fe20008000f00 */
[----:B------:R-:W-:-:S07]  /*0170*/  IMAD.U32 R5, RZ, RZ, UR7 ;  /* 0x00000007ff057e24 */ /* 0x000fce000f8e00ff */
[----:B------:R-:W-:-:S07]  /*0180*/  LEPC R20, `(.L_x_0) ;  /* 0x000000001014794e */ /* 0x000fce0000000000 */
[----:B-1-3--:R-:W-:Y:S05]  /*0190*/  CALL.ABS.NOINC R8 ;  /* 0x0000000008007343 */ /* 0x00afea0003c00000 */
.L_x_0:
[----:B------:R-:W0:Y:S01]  /*01a0*/  LDCU.64 UR4, c[0x0][0x390] ;  /* 0x00007200ff0477ac */ /* 0x000e220008000a00 */
[----:B------:R-:W1:Y:S01]  /*01b0*/  LDC.64 R26, c[0x0][0x358] ;  /* 0x0000d600ff1a7b82 */ /* 0x000e620000000a00 */
[----:B0-----:R-:W-:-:S04]  /*01c0*/  ISETP.GE.U32.AND P0, PT, R17, UR4, PT ;  /* 0x0000000411007c0c */ /* 0x001fc8000bf06070 */
[----:B------:R-:W-:-:S04]  /*01d0*/  ISETP.GT.AND P1, PT, R19, RZ, !P0 ;  /* 0x000000ff1300720c */ /* 0x000fc80004724270 */
[----:B------:R-:W-:Y:S01]  /*01e0*/  ISETP.GE.U32.OR P0, PT, R16, UR5, !P1 ;  /* 0x0000000510007c0c */ /* 0x000fe2000cf06470 */
[--C-:B------:R-:W-:Y:S01]  /*01f0*/  IMAD.MOV.U32 R13, RZ, RZ, R19.reuse ;  /* 0x000000ffff0d7224 */ /* 0x100fe200078e0013 */
[----:B------:R-:W-:Y:S01]  /*0200*/  MOV R8, 0x0 ;  /* 0x0000000000087802 */ /* 0x000fe20000000f00 */
[----:B------:R-:W-:Y:S01]  /*0210*/  IMAD.MOV.U32 R14, RZ, RZ, R18 ;  /* 0x000000ffff0e7224 */ /* 0x000fe200078e0012 */
[----:B------:R-:W-:Y:S01]  /*0220*/  MOV R12, R16 ;  /* 0x00000010000c7202 */ /* 0x000fe20000000f00 */
[----:B------:R-:W-:Y:S02]  /*0230*/  IMAD.MOV.U32 R15, RZ, RZ, R19 ;  /* 0x000000ffff0f7224 */ /* 0x000fe400078e0013 */
[----:B------:R-:W-:Y:S01]  /*0240*/  HFMA2 R23, -RZ, RZ, 0, 0 ;  /* 0x00000000ff177431 */ /* 0x000fe200000001ff */
[----:B------:R-:W-:-:S05]  /*0250*/  P2R R24, PR, RZ, 0x2 ;  /* 0x00000002ff187803 */ /* 0x000fca0000000000 */
[----:B------:R-:W0:Y:S01]  /*0260*/  @!P0 LDC.64 R4, c[0x0][0x380] ;  /* 0x0000e000ff048b82 */ /* 0x000e220000000a00 */
[----:B-1----:R-:W-:Y:S01]  /*0270*/  @!P0 R2UR UR6, R26 ;  /* 0x000000001a0682ca */ /* 0x002fe200000e0000 */
[----:B------:R-:W-:Y:S01]  /*0280*/  @!P0 IMAD R3, R16, UR4, R17 ;  /* 0x0000000410038c24 */ /* 0x000fe2000f8e0211 */
[----:B------:R-:W-:Y:S01]  /*0290*/  @!P0 R2UR UR7, R27 ;  /* 0x000000001b0782ca */ /* 0x000fe200000e0000 */
[----:B------:R1:W-:Y:S01]  /*02a0*/  STL.128 [R1], R12 ;  /* 0x0000000c01007387 */ /* 0x0003e20000100c00 */
[----:B------:R-:W2:Y:S01]  /*02b0*/  LDCU.64 UR4, c[0x4][0x8] ;  /* 0x01000100ff0477ac */ /* 0x000ea20008000a00 */
[----:B0-----:R-:W-:-:S10]  /*02c0*/  @!P0 IMAD.WIDE.U32 R4, R3, 0x4, R4 ;  /* 0x0000000403048825 */ /* 0x001fd400078e0004 */
[----:B------:R2:W3:Y:S01]  /*02d0*/  @!P0 LDG.E R0, desc[UR6][R4.64] ;  /* 0x0000000604008981 */ /* 0x0004e2000c1e1900 */
[----:B------:R-:W0:Y:S01]  /*02e0*/  LDC.64 R8, c[0x4][R8] ;  /* 0x0100000008087b82 */ /* 0x000e220000000a00 */
[----:B------:R-:W-:Y:S01]  /*02f0*/  IMAD.MOV.U32 R6, RZ, RZ, R2 ;  /* 0x000000ffff067224 */ /* 0x000fe200078e0002 */
[----:B------:R-:W-:Y:S01]  /*0300*/  MOV R7, R22 ;  /* 0x0000001600077202 */ /* 0x000fe20000000f00 */
[----:B--2---:R-:W-:Y:S02]  /*0310*/  IMAD.U32 R4, RZ, RZ, UR4 ;  /* 0x00000004ff047e24 */ /* 0x004fe4000f8e00ff */
[----:B------:R-:W-:Y:S02]  /*0320*/  IMAD.U32 R5, RZ, RZ, UR5 ;  /* 0x00000005ff057e24 */ /* 0x000fe4000f8e00ff */
[----:B01-3--:R-:W-:-:S07]  /*0330*/  @!P0 FFMA R23, R0, 0.25, RZ ;  /* 0x3e80000000178823 */ /* 0x00bfce00000000ff */
[----:B------:R-:W-:-:S07]  /*0340*/  LEPC R20, `(.L_x_1) ;  /* 0x000000001014794e */ /* 0x000fce0000000000 */
[----:B------:R-:W-:Y:S05]  /*0350*/  CALL.ABS.NOINC R8 ;  /* 0x0000000008007343 */ /* 0x000fea0003c00000 */
.L_x_1:
[----:B------:R-:W0:Y:S02]  /*0360*/  LDCU.64 UR4, c[0x0][0x390] ;  /* 0x00007200ff0477ac */ /* 0x000e240008000a00 */
[----:B0-----:R-:W-:-:S04]  /*0370*/  ISETP.GE.U32.AND P0, PT, R19, UR4, PT ;  /* 0x0000000413007c0c */ /* 0x001fc8000bf06070 */
[----:B------:R-:W-:-:S04]  /*0380*/  ISETP.GT.AND P1, PT, R19, -0x1, !P0 ;  /* 0xffffffff1300780c */ /* 0x000fc80004724270 */
[----:B------:R-:W-:Y:S02]  /*0390*/  ISETP.GE.U32.OR P0, PT, R16, UR5, !P1 ;  /* 0x0000000510007c0c */ /* 0x000fe4000cf06470 */
[----:B------:R-:W-:Y:S02]  /*03a0*/  MOV R8, 0x0 ;  /* 0x0000000000087802 */ /* 0x000fe40000000f00 */
[----:B------:R-:W-:-:S09]  /*03b0*/  P2R R25, PR, RZ, 0x2 ;  /* 0x00000002ff197803 */ /* 0x000fd20000000000 */
[----:B------:R-:W0:Y:S01]  /*03c0*/  @!P0 LDC.64 R6, c[0x0][0x380] ;  /* 0x0000e000ff068b82 */ /* 0x000e220000000a00 */
[----:B------:R-:W-:Y:S01]  /*03d0*/  @!P0 R2UR UR6, R26 ;  /* 0x000000001a0682ca */ /* 0x000fe200000e0000 */
[----:B------:R-:W-:Y:S01]  /*03e0*/  @!P0 IMAD R3, R16, UR4, R19 ;  /* 0x0000000410038c24 */ /* 0x000fe2000f8e0213 */
[----:B------:R-:W-:Y:S01]  /*03f0*/  @!P0 R2UR UR7, R27 ;  /* 0x000000001b0782ca */ /* 0x000fe200000e0000 */
[----:B------:R-:W-:Y:S01]  /*0400*/  IMAD.MOV.U32 R16, RZ, RZ, R18 ;  /* 0x000000ffff107224 */ /* 0x000fe200078e0012 */
[----:B------:R-:W1:Y:S01]  /*0410*/  LDCU.64 UR4, c[0x4][0x8] ;  /* 0x01000100ff0477ac */ /* 0x000e620008000a00 */
[----:B0-----:R-:W-:-:S10]  /*0420*/  @!P0 IMAD.WIDE.U32 R6, R3, 0x4, R6 ;  /* 0x0000000403068825 */ /* 0x001fd400078e0006 */
[----:B------:R0:W2:Y:S01]  /*0430*/  @!P0 LDG.E R6, desc[UR6][R6.64] ;  /* 0x0000000606068981 */ /* 0x0000a2000c1e1900 */
[----:B------:R-:W3:Y:S01]  /*0440*/  LDC.64 R8, c[0x4][R8] ;  /* 0x0100000008087b82 */ /* 0x000ee20000000a00 */
[----:B-1----:R-:W-:Y:S02]  /*0450*/  IMAD.U32 R4, RZ, RZ, UR4 ;  /* 0x00000004ff047e24 */ /* 0x002fe4000f8e00ff */
[----:B------:R1:W-:Y:S01]  /*0460*/  STL.128 [R1], R16 ;  /* 0x0000001001007387 */ /* 0x0003e20000100c00 */
[----:B------:R-:W-:Y:S02]  /*0470*/  IMAD.U32 R5, RZ, RZ, UR5 ;  /* 0x00000005ff057e24 */ /* 0x000fe4000f8e00ff */
[----:B0-----:R-:W-:Y:S02]  /*0480*/  IMAD.MOV.U32 R7, RZ, RZ, R22 ;  /* 0x000000ffff077224 */ /* 0x001fe400078e0016 */
[----:B--2---:R-:W-:Y:S01]  /*0490*/  @!P0 FFMA R23, R6, 0.25, R23 ;  /* 0x3e80000006178823 */ /* 0x004fe20000000017 */
[----:B-1-3--:R-:W-:-:S07]  /*04a0*/  MOV R6, R2 ;  /* 0x0000000200067202 */ /* 0x00afce0000000f00 */
[----:B------:R-:W-:-:S07]  /*04b0*/  LEPC R20, `(.L_x_2) ;  /* 0x000000001014794e */ /* 0x000fce0000000000 */
[----:B------:R-:W-:Y:S05]  /*04c0*/  CALL.ABS.NOINC R8 ;  /* 0x0000000008007343 */ /* 0x000fea0003c00000 */
.L_x_2:
[----:B------:R-:W0:Y:S01]  /*04d0*/  LDCU UR4, c[0x0][0x394] ;  /* 0x00007280ff0477ac */ /* 0x000e220008000800 */
[----:B------:R-:W-:-:S04]  /*04e0*/  ISETP.NE.AND P6, PT, R24, RZ, PT ;  /* 0x000000ff1800720c */ /* 0x000fc80003fc5270 */
[----:B0-----:R-:W-:-:S13]  /*04f0*/  ISETP.GE.U32.OR P0, PT, R18, UR4, !P6 ;  /* 0x0000000412007c0c */ /* 0x001fda000f706470 */
[----:B------:R-:W0:Y:S01]  /*0500*/  @!P0 LDC R0, c[0x0][0x390] ;  /* 0x0000e400ff008b82 */ /* 0x000e220000000800 */
[----:B------:R-:W-:Y:S02]  /*0510*/  @!P0 R2UR UR4, R26 ;  /* 0x000000001a0482ca */ /* 0x000fe400000e0000 */
[----:B------:R-:W-:-:S05]  /*0520*/  @!P0 R2UR UR5, R27 ;  /* 0x000000001b0582ca */ /* 0x000fca00000e0000 */
[----:B------:R-:W1:Y:S01]  /*0530*/  @!P0 LDC.64 R6, c[0x0][0x380] ;  /* 0x0000e000ff068b82 */ /* 0x000e620000000a00 */
[----:B0-----:R-:W-:-:S04]  /*0540*/  @!P0 IMAD R17, R18, R0, R17 ;  /* 0x0000000012118224 */ /* 0x001fc800078e0211 */
[----:B-1----:R-:W-:-:S06]  /*0550*/  @!P0 IMAD.WIDE.U32 R6, R17, 0x4, R6 ;  /* 0x0000000411068825 */ /* 0x002fcc00078e0006 */
[----:B------:R0:W2:Y:S01]  /*0560*/  @!P0 LDG.E R6, desc[UR4][R6.64] ;  /* 0x0000000406068981 */ /* 0x0000a2000c1e1900 */
[----:B------:R-:W-:Y:S01]  /*0570*/  MOV R8, 0x0 ;  /* 0x0000000000087802 */ /* 0x000fe20000000f00 */
[----:B------:R-:W-:Y:S01]  /*0580*/  IMAD.MOV.U32 R16, RZ, RZ, R18 ;  /* 0x000000ffff107224 */ /* 0x000fe200078e0012 */
[----:B------:R-:W-:Y:S01]  /*0590*/  MOV R17, R19 ;  /* 0x0000001300117202 */ /* 0x000fe20000000f00 */
[----:B------:R-:W1:Y:S03]  /*05a0*/  LDCU.64 UR4, c[0x4][0x8] ;  /* 0x01000100ff0477ac */ /* 0x000e660008000a00 */
[----:B------:R-:W3:Y:S01]  /*05b0*/  LDC.64 R8, c[0x4][R8] ;  /* 0x0100000008087b82 */ /* 0x000ee20000000a00 */
[----:B------:R4:W-:Y:S01]  /*05c0*/  STL.128 [R1], R16 ;  /* 0x0000001001007387 */ /* 0x0009e20000100c00 */
[----:B0-----:R-:W-:Y:S02]  /*05d0*/  IMAD.MOV.U32 R7, RZ, RZ, R22 ;  /* 0x000000ffff077224 */ /* 0x001fe400078e0016 */
[----:B-1----:R-:W-:-:S02]  /*05e0*/  IMAD.U32 R4, RZ, RZ, UR4 ;  /* 0x00000004ff047e24 */ /* 0x002fc4000f8e00ff */
[----:B------:R-:W-:Y:S02]  /*05f0*/  IMAD.U32 R5, RZ, RZ, UR5 ;  /* 0x00000005ff057e24 */ /* 0x000fe4000f8e00ff */
[----:B--2---:R-:W-:Y:S01]  /*0600*/  @!P0 FFMA R23, R6, 0.25, R23 ;  /* 0x3e80000006178823 */ /* 0x004fe20000000017 */
[----:B---34-:R-:W-:-:S07]  /*0610*/  MOV R6, R2 ;  /* 0x0000000200067202 */ /* 0x018fce0000000f00 */
[----:B------:R-:W-:-:S07]  /*0620*/  LEPC R20, `(.L_x_3) ;  /* 0x000000001014794e */ /* 0x000fce0000000000 */
[----:B------:R-:W-:Y:S05]  /*0630*/  CALL.ABS.NOINC R8 ;  /* 0x0000000008007343 */ /* 0x000fea0003c00000 */
.L_x_3:
[----:B------:R-:W0:Y:S01]  /*0640*/  LDCU UR4, c[0x0][0x394] ;  /* 0x00007280ff0477ac */ /* 0x000e220008000800 */
[----:B------:R-:W-:Y:S01]  /*0650*/  ISETP.NE.AND P6, PT, R25, RZ, PT ;  /* 0x000000ff1900720c */ /* 0x000fe20003fc5270 */
[----:B------:R-:W1:Y:S03]  /*0660*/  LDC.64 R4, c[0x0][0x388] ;  /* 0x0000e200ff047b82 */ /* 0x000e660000000a00 */
[----:B0-----:R-:W-:Y:S01]  /*0670*/  ISETP.GE.U32.OR P0, PT, R18, UR4, !P6 ;  /* 0x0000000412007c0c */ /* 0x001fe2000f706470 */
[----:B------:R-:W0:-:S12]  /*0680*/  LDCU UR4, c[0x0][0x390] ;  /* 0x00007200ff0477ac */ /* 0x000e180008000800 */
[----:B------:R-:W2:Y:S01]  /*0690*/  @!P0 LDC.64 R2, c[0x0][0x380] ;  /* 0x0000e000ff028b82 */ /* 0x000ea20000000a00 */
[----:B------:R-:W-:Y:S02]  /*06a0*/  @!P0 R2UR UR6, R26 ;  /* 0x000000001a0682ca */ /* 0x000fe400000e0000 */
[----:B------:R-:W-:Y:S01]  /*06b0*/  @!P0 R2UR UR7, R27 ;  /* 0x000000001b0782ca */ /* 0x000fe200000e0000 */
[----:B0-----:R-:W-:-:S04]  /*06c0*/  IMAD R19, R18, UR4, R19 ;  /* 0x0000000412137c24 */ /* 0x001fc8000f8e0213 */
[----:B--2---:R-:W-:-:S08]  /*06d0*/  @!P0 IMAD.WIDE.U32 R2, R19, 0x4, R2 ;  /* 0x0000000413028825 */ /* 0x004fd000078e0002 */
[----:B------:R-:W2:Y:S01]  /*06e0*/  @!P0 LDG.E R2, desc[UR6][R2.64] ;  /* 0x0000000602028981 */ /* 0x000ea2000c1e1900 */
[----:B------:R-:W-:Y:S01]  /*06f0*/  R2UR UR4, R26 ;  /* 0x000000001a0472ca */ /* 0x000fe200000e0000 */
[----:B-1----:R-:W-:Y:S01]  /*0700*/  IMAD.WIDE.U32 R4, R19, 0x4, R4 ;  /* 0x0000000413047825 */ /* 0x002fe200078e0004 */
[----:B------:R-:W-:-:S03]  /*0710*/  R2UR UR5, R27 ;  /* 0x000000001b0572ca */ /* 0x000fc600000e0000 */
[----:B--2---:R-:W-:-:S10]  /*0720*/  @!P0 FFMA R23, R2, 0.25, R23 ;  /* 0x3e80000002178823 */ /* 0x004fd40000000017 */
[----:B------:R-:W-:Y:S01]  /*0730*/  STG.E desc[UR4][R4.64], R23 ;  /* 0x0000001704007986 */ /* 0x000fe2000c101904 */
[----:B------:R-:W-:Y:S05]  /*0740*/  EXIT ;  /* 0x000000000000794d */ /* 0x000fea0003800000 */
.L_x_4:
[----:B------:R-:W-:-:S00]  /*0750*/  BRA `(.L_x_4) ;  /* 0xfffffffc00fc7947 */ /* 0x000fc0000383ffff */
[----:B------:R-:W-:-:S00]  /*0760*/  NOP ;  /* 0x0000000000007918 */ /* 0x000fc00000000000 */
        /* <DEDUP_REMOVED lines=9> */
.L_x_5:


//--------------------- .nv.global.init           --------------------------
	.section	.nv.global.init,"aw",@progbits
.nv.global.init:
	.type		$str,@object
	.size		$str,(.L_0 - $str)
$str:
        /*0000*/ 	.byte	0x49, 0x6e, 0x3a, 0x20, 0x28, 0x25, 0x64, 0x2c, 0x20, 0x25, 0x64, 0x29, 0x2c, 0x20, 0x4f, 0x75
        /*0010*/ 	.byte	0x74, 0x3a, 0x20, 0x28, 0x25, 0x64, 0x2c, 0x20, 0x25, 0x64, 0x29, 0x20, 0x0a, 0x00
.L_0:


//--------------------- .nv.shared.reserved.0     --------------------------
	.section	.nv.shared.reserved.0,"aw",@nobits
	.weak		__nv_reservedSMEM_offset_0_alias
	.size		__nv_reservedSMEM_offset_0_alias, 0, 64
	.other		__nv_reservedSMEM_offset_0_alias,@"STO_CUDA_RESERVED_SHARED STV_DEFAULT"
__nv_reservedSMEM_offset_0_alias:
	.zero		0
	.zero		64


//--------------------- .nv.constant0._Z18convolution_kernelPfS_jj --------------------------
	.section	.nv.constant0._Z18convolution_kernelPfS_jj,"a",@progbits
	.sectionflags	@""
	.align	4
.nv.constant0._Z18convolution_kernelPfS_jj:
	.zero		920


//--------------------- SYMBOLS --------------------------

	.type		.nv.reservedSmem.offset0,@object
	.size		.nv.reservedSmem.offset0,0x4
	.type		vprintf,@function
